//
// Generated by NVIDIA NVVM Compiler
//
// Compiler Build ID: CL-36424714
// Cuda compilation tools, release 13.0, V13.0.88
// Based on NVVM 20.0.0
//

.version 9.0
.target sm_100
.address_size 64

	// .globl	_Z19grayscale_coalescedPhii

.visible .entry _Z19grayscale_coalescedPhii(
	.param .u64 .ptr .align 1 _Z19grayscale_coalescedPhii_param_0,
	.param .u32 _Z19grayscale_coalescedPhii_param_1,
	.param .u32 _Z19grayscale_coalescedPhii_param_2
)
{
	.reg .pred 	%p<7>;
	.reg .b16 	%rs<31>;
	.reg .b32 	%r<37>;
	.reg .b64 	%rd<12>;

	ld.param.u64 	%rd3, [_Z19grayscale_coalescedPhii_param_0];
	ld.param.u32 	%r14, [_Z19grayscale_coalescedPhii_param_1];
	ld.param.u32 	%r15, [_Z19grayscale_coalescedPhii_param_2];
	cvta.to.global.u64 	%rd1, %rd3;
	mov.u32 	%r16, %ctaid.x;
	mov.u32 	%r1, %ntid.x;
	mov.u32 	%r17, %tid.x;
	mad.lo.s32 	%r18, %r16, %r1, %r17;
	mul.lo.s32 	%r35, %r18, 3;
	mul.lo.s32 	%r19, %r14, %r15;
	mul.lo.s32 	%r3, %r19, 3;
	setp.ge.s32 	%p1, %r35, %r3;
	@%p1 bra 	$L__BB0_7;
	mov.u32 	%r20, %nctaid.x;
	mul.lo.s32 	%r21, %r1, %r20;
	mul.lo.s32 	%r4, %r21, 3;
	add.s32 	%r22, %r4, %r35;
	max.s32 	%r23, %r3, %r22;
	sub.s32 	%r24, %r23, %r4;
	setp.ne.s32 	%p2, %r24, %r35;
	selp.u32 	%r25, 1, 0, %p2;
	add.s32 	%r26, %r35, %r25;
	sub.s32 	%r27, %r24, %r26;
	div.u32 	%r28, %r27, %r4;
	add.s32 	%r5, %r28, %r25;
	and.b32  	%r29, %r5, 3;
	setp.eq.s32 	%p3, %r29, 3;
	@%p3 bra 	$L__BB0_4;
	add.s64 	%rd2, %rd1, 1;
	add.s32 	%r30, %r5, 1;
	and.b32  	%r31, %r30, 3;
	neg.s32 	%r33, %r31;
$L__BB0_3:
	.pragma "nounroll";
	cvt.s64.s32 	%rd4, %r35;
	add.s64 	%rd5, %rd2, %rd4;
	ld.global.u8 	%rs1, [%rd5+-1];
	ld.global.u8 	%rs2, [%rd5];
	add.s16 	%rs3, %rs2, %rs1;
	ld.global.u8 	%rs4, [%rd5+1];
	add.s16 	%rs5, %rs3, %rs4;
	mul.hi.u16 	%rs6, %rs5, 21846;
	st.global.u8 	[%rd5+-1], %rs6;
	st.global.u8 	[%rd5], %rs6;
	st.global.u8 	[%rd5+1], %rs6;
	add.s32 	%r35, %r35, %r4;
	add.s32 	%r33, %r33, 1;
	setp.ne.s32 	%p4, %r33, 0;
	@%p4 bra 	$L__BB0_3;
$L__BB0_4:
	setp.lt.u32 	%p5, %r5, 3;
	@%p5 bra 	$L__BB0_7;
	cvt.s64.s32 	%rd8, %r4;
	shl.b32 	%r32, %r4, 2;
$L__BB0_6:
	cvt.s64.s32 	%rd6, %r35;
	add.s64 	%rd7, %rd1, %rd6;
	ld.global.u8 	%rs7, [%rd7];
	ld.global.u8 	%rs8, [%rd7+1];
	add.s16 	%rs9, %rs8, %rs7;
	ld.global.u8 	%rs10, [%rd7+2];
	add.s16 	%rs11, %rs9, %rs10;
	mul.hi.u16 	%rs12, %rs11, 21846;
	st.global.u8 	[%rd7], %rs12;
	st.global.u8 	[%rd7+1], %rs12;
	st.global.u8 	[%rd7+2], %rs12;
	add.s64 	%rd9, %rd7, %rd8;
	ld.global.u8 	%rs13, [%rd9];
	ld.global.u8 	%rs14, [%rd9+1];
	add.s16 	%rs15, %rs14, %rs13;
	ld.global.u8 	%rs16, [%rd9+2];
	add.s16 	%rs17, %rs15, %rs16;
	mul.hi.u16 	%rs18, %rs17, 21846;
	st.global.u8 	[%rd9], %rs18;
	st.global.u8 	[%rd9+1], %rs18;
	st.global.u8 	[%rd9+2], %rs18;
	add.s64 	%rd10, %rd9, %rd8;
	ld.global.u8 	%rs19, [%rd10];
	ld.global.u8 	%rs20, [%rd10+1];
	add.s16 	%rs21, %rs20, %rs19;
	ld.global.u8 	%rs22, [%rd10+2];
	add.s16 	%rs23, %rs21, %rs22;
	mul.hi.u16 	%rs24, %rs23, 21846;
	st.global.u8 	[%rd10], %rs24;
	st.global.u8 	[%rd10+1], %rs24;
	st.global.u8 	[%rd10+2], %rs24;
	add.s64 	%rd11, %rd10, %rd8;
	ld.global.u8 	%rs25, [%rd11];
	ld.global.u8 	%rs26, [%rd11+1];
	add.s16 	%rs27, %rs26, %rs25;
	ld.global.u8 	%rs28, [%rd11+2];
	add.s16 	%rs29, %rs27, %rs28;
	mul.hi.u16 	%rs30, %rs29, 21846;
	st.global.u8 	[%rd11], %rs30;
	st.global.u8 	[%rd11+1], %rs30;
	st.global.u8 	[%rd11+2], %rs30;
	add.s32 	%r35, %r32, %r35;
	setp.lt.s32 	%p6, %r35, %r3;
	@%p6 bra 	$L__BB0_6;
$L__BB0_7:
	ret;

}
	// .globl	_Z22grayscale_notCoalescedPhii
.visible .entry _Z22grayscale_notCoalescedPhii(
	.param .u64 .ptr .align 1 _Z22grayscale_notCoalescedPhii_param_0,
	.param .u32 _Z22grayscale_notCoalescedPhii_param_1,
	.param .u32 _Z22grayscale_notCoalescedPhii_param_2
)
{
	.reg .pred 	%p<7>;
	.reg .b16 	%rs<31>;
	.reg .b32 	%r<35>;
	.reg .b64 	%rd<26>;

	ld.param.u64 	%rd4, [_Z22grayscale_notCoalescedPhii_param_0];
	ld.param.u32 	%r13, [_Z22grayscale_notCoalescedPhii_param_1];
	ld.param.u32 	%r14, [_Z22grayscale_notCoalescedPhii_param_2];
	cvta.to.global.u64 	%rd1, %rd4;
	mov.u32 	%r15, %ctaid.x;
	mov.u32 	%r16, %ntid.x;
	mov.u32 	%r17, %tid.x;
	mad.lo.s32 	%r18, %r15, %r16, %r17;
	mul.lo.s32 	%r33, %r18, 3;
	mov.u32 	%r19, %nctaid.x;
	mul.lo.s32 	%r2, %r19, %r16;
	mul.lo.s32 	%r3, %r14, %r13;
	setp.ge.s32 	%p1, %r33, %r3;
	@%p1 bra 	$L__BB1_7;
	add.s32 	%r20, %r2, %r33;
	max.s32 	%r21, %r3, %r20;
	sub.s32 	%r22, %r21, %r2;
	setp.ne.s32 	%p2, %r22, %r33;
	selp.u32 	%r23, 1, 0, %p2;
	add.s32 	%r24, %r33, %r23;
	sub.s32 	%r25, %r22, %r24;
	div.u32 	%r26, %r25, %r2;
	add.s32 	%r4, %r26, %r23;
	and.b32  	%r27, %r4, 3;
	setp.eq.s32 	%p3, %r27, 3;
	@%p3 bra 	$L__BB1_4;
	cvt.s64.s32 	%rd5, %r3;
	add.s64 	%rd2, %rd1, %rd5;
	mul.wide.s32 	%rd6, %r3, 2;
	add.s64 	%rd3, %rd1, %rd6;
	add.s32 	%r28, %r4, 1;
	and.b32  	%r29, %r28, 3;
	neg.s32 	%r31, %r29;
$L__BB1_3:
	.pragma "nounroll";
	cvt.s64.s32 	%rd7, %r33;
	add.s64 	%rd8, %rd2, %rd7;
	add.s64 	%rd9, %rd3, %rd7;
	add.s64 	%rd10, %rd1, %rd7;
	ld.global.u8 	%rs1, [%rd10];
	ld.global.u8 	%rs2, [%rd8];
	add.s16 	%rs3, %rs2, %rs1;
	ld.global.u8 	%rs4, [%rd9];
	add.s16 	%rs5, %rs3, %rs4;
	mul.hi.u16 	%rs6, %rs5, 21846;
	st.global.u8 	[%rd10], %rs6;
	st.global.u8 	[%rd8], %rs6;
	st.global.u8 	[%rd9], %rs6;
	add.s32 	%r33, %r33, %r2;
	add.s32 	%r31, %r31, 1;
	setp.ne.s32 	%p4, %r31, 0;
	@%p4 bra 	$L__BB1_3;
$L__BB1_4:
	setp.lt.u32 	%p5, %r4, 3;
	@%p5 bra 	$L__BB1_7;
	cvt.s64.s32 	%rd13, %r3;
	cvt.s64.s32 	%rd16, %r2;
	shl.b32 	%r30, %r2, 2;
$L__BB1_6:
	cvt.s64.s32 	%rd11, %r33;
	add.s64 	%rd12, %rd1, %rd11;
	ld.global.u8 	%rs7, [%rd12];
	add.s64 	%rd14, %rd12, %rd13;
	ld.global.u8 	%rs8, [%rd14];
	add.s16 	%rs9, %rs8, %rs7;
	add.s64 	%rd15, %rd14, %rd13;
	ld.global.u8 	%rs10, [%rd15];
	add.s16 	%rs11, %rs9, %rs10;
	mul.hi.u16 	%rs12, %rs11, 21846;
	st.global.u8 	[%rd12], %rs12;
	st.global.u8 	[%rd14], %rs12;
	st.global.u8 	[%rd15], %rs12;
	add.s64 	%rd17, %rd12, %rd16;
	ld.global.u8 	%rs13, [%rd17];
	add.s64 	%rd18, %rd17, %rd13;
	ld.global.u8 	%rs14, [%rd18];
	add.s16 	%rs15, %rs14, %rs13;
	add.s64 	%rd19, %rd18, %rd13;
	ld.global.u8 	%rs16, [%rd19];
	add.s16 	%rs17, %rs15, %rs16;
	mul.hi.u16 	%rs18, %rs17, 21846;
	st.global.u8 	[%rd17], %rs18;
	st.global.u8 	[%rd18], %rs18;
	st.global.u8 	[%rd19], %rs18;
	add.s64 	%rd20, %rd17, %rd16;
	ld.global.u8 	%rs19, [%rd20];
	add.s64 	%rd21, %rd20, %rd13;
	ld.global.u8 	%rs20, [%rd21];
	add.s16 	%rs21, %rs20, %rs19;
	add.s64 	%rd22, %rd21, %rd13;
	ld.global.u8 	%rs22, [%rd22];
	add.s16 	%rs23, %rs21, %rs22;
	mul.hi.u16 	%rs24, %rs23, 21846;
	st.global.u8 	[%rd20], %rs24;
	st.global.u8 	[%rd21], %rs24;
	st.global.u8 	[%rd22], %rs24;
	add.s64 	%rd23, %rd20, %rd16;
	ld.global.u8 	%rs25, [%rd23];
	add.s64 	%rd24, %rd23, %rd13;
	ld.global.u8 	%rs26, [%rd24];
	add.s16 	%rs27, %rs26, %rs25;
	add.s64 	%rd25, %rd24, %rd13;
	ld.global.u8 	%rs28, [%rd25];
	add.s16 	%rs29, %rs27, %rs28;
	mul.hi.u16 	%rs30, %rs29, 21846;
	st.global.u8 	[%rd23], %rs30;
	st.global.u8 	[%rd24], %rs30;
	st.global.u8 	[%rd25], %rs30;
	add.s32 	%r33, %r30, %r33;
	setp.lt.s32 	%p6, %r33, %r3;
	@%p6 bra 	$L__BB1_6;
$L__BB1_7:
	ret;

}


// ===== COMPILED SASS (sm_100) =====

	.target	sm_100

	.elftype	@"ET_EXEC"


//--------------------- .note.nv.tkinfo           --------------------------
	.section	.note.nv.tkinfo,"",@"SHT_NOTE"
	.sectionflags	@"SHF_NOTE_NV_TKINFO"
	.tkinfo
        /*0018*/ 	.word	0x00000002
        /*0030*/ 	.string	""
        /*0030*/ 	.string	"ptxas"
        /*0030*/ 	.string	"Cuda compilation tools, release 13.0, V13.0.88"
        /*0030*/ 	.string	"Build cuda_13.0.r13.0/compiler.36424714_0"
        /*0030*/ 	.string	"-arch sm_100 -m 64 "



//--------------------- .note.nv.cuinfo           --------------------------
	.section	.note.nv.cuinfo,"",@"SHT_NOTE"
	.sectionflags	@"SHF_NOTE_NV_CUINFO"
        /*0018*/ 	.short	0x0002
        /*001a*/ 	.short	0x0064
        /*001c*/ 	.short	0x0082
	.zero		2


//--------------------- .nv.info                  --------------------------
	.section	.nv.info,"",@"SHT_CUDA_INFO"
	.align	4


	//----- nvinfo : EIATTR_REGCOUNT
	.align		4
        /*0000*/ 	.byte	0x04, 0x2f
        /*0002*/ 	.short	(.L_1 - .L_0)
	.align		4
.L_0:
        /*0004*/ 	.word	index@(_Z19grayscale_coalescedPhii)
        /*0008*/ 	.word	0x00000010


	//----- nvinfo : EIATTR_FRAME_SIZE
	.align		4
.L_1:
        /*000c*/ 	.byte	0x04, 0x11
        /*000e*/ 	.short	(.L_3 - .L_2)
	.align		4
.L_2:
        /*0010*/ 	.word	index@(_Z19grayscale_coalescedPhii)
        /*0014*/ 	.word	0x00000000


	//----- nvinfo : EIATTR_REGCOUNT
	.align		4
.L_3:
        /*0018*/ 	.byte	0x04, 0x2f
        /*001a*/ 	.short	(.L_5 - .L_4)
	.align		4
.L_4:
        /*001c*/ 	.word	index@(_Z22grayscale_notCoalescedPhii)
        /*0020*/ 	.word	0x0000001a


	//----- nvinfo : EIATTR_FRAME_SIZE
	.align		4
.L_5:
        /*0024*/ 	.byte	0x04, 0x11
        /*0026*/ 	.short	(.L_7 - .L_6)
	.align		4
.L_6:
        /*0028*/ 	.word	index@(_Z22grayscale_notCoalescedPhii)
        /*002c*/ 	.word	0x00000000


	//----- nvinfo : EIATTR_MIN_STACK_SIZE
	.align		4
.L_7:
        /*0030*/ 	.byte	0x04, 0x12
        /*0032*/ 	.short	(.L_9 - .L_8)
	.align		4
.L_8:
        /*0034*/ 	.word	index@(_Z22grayscale_notCoalescedPhii)
        /*0038*/ 	.word	0x00000000


	//----- nvinfo : EIATTR_MIN_STACK_SIZE
	.align		4
.L_9:
        /*003c*/ 	.byte	0x04, 0x12
        /*003e*/ 	.short	(.L_11 - .L_10)
	.align		4
.L_10:
        /*0040*/ 	.word	index@(_Z19grayscale_coalescedPhii)
        /*0044*/ 	.word	0x00000000
.L_11:


//--------------------- .nv.compat                --------------------------
	.section	.nv.compat,"",@"SHT_CUDA_COMPAT_INFO"
	.align	4
        /*0000*/ 	.byte	0x02, 0x09, 0x00, 0x00, 0x02, 0x02, 0x01, 0x00, 0x02, 0x05, 0x05, 0x00, 0x03, 0x07, 0x01, 0x01
        /*0010*/ 	.byte	0x02, 0x03, 0x00, 0x00, 0x02, 0x06, 0x01, 0x00, 0x04, 0x0b, 0x08, 0x00, 0x09, 0x00, 0x00, 0x00
        /*0020*/ 	.byte	0x00, 0x00, 0x00, 0x00


//--------------------- .nv.info._Z22grayscale_notCoalescedPhii --------------------------
	.section	.nv.info._Z22grayscale_notCoalescedPhii,"",@"SHT_CUDA_INFO"
	.sectionflags	@""
	.align	4


	//----- nvinfo : EIATTR_CUDA_API_VERSION
	.align		4
        /*0000*/ 	.byte	0x04, 0x37
        /*0002*/ 	.short	(.L_13 - .L_12)
.L_12:
        /*0004*/ 	.word	0x00000082


	//----- nvinfo : EIATTR_KPARAM_INFO
	.align		4
.L_13:
        /*0008*/ 	.byte	0x04, 0x17
        /*000a*/ 	.short	(.L_15 - .L_14)
.L_14:
        /*000c*/ 	.word	0x00000000
        /*0010*/ 	.short	0x0002
        /*0012*/ 	.short	0x000c
        /*0014*/ 	.byte	0x00, 0xf0, 0x11, 0x00


	//----- nvinfo : EIATTR_KPARAM_INFO
	.align		4
.L_15:
        /*0018*/ 	.byte	0x04, 0x17
        /*001a*/ 	.short	(.L_17 - .L_16)
.L_16:
        /*001c*/ 	.word	0x00000000
        /*0020*/ 	.short	0x0001
        /*0022*/ 	.short	0x0008
        /*0024*/ 	.byte	0x00, 0xf0, 0x11, 0x00


	//----- nvinfo : EIATTR_KPARAM_INFO
	.align		4
.L_17:
        /*0028*/ 	.byte	0x04, 0x17
        /*002a*/ 	.short	(.L_19 - .L_18)
.L_18:
        /*002c*/ 	.word	0x00000000
        /*0030*/ 	.short	0x0000
        /*0032*/ 	.short	0x0000
        /*0034*/ 	.byte	0x00, 0xf5, 0x21, 0x00


	//----- nvinfo : EIATTR_SPARSE_MMA_MASK
	.align		4
.L_19:
        /*0038*/ 	.byte	0x03, 0x50
        /*003a*/ 	.short	0x0000


	//----- nvinfo : EIATTR_MAXREG_COUNT
	.align		4
        /*003c*/ 	.byte	0x03, 0x1b
        /*003e*/ 	.short	0x00ff


	//----- nvinfo : EIATTR_MERCURY_ISA_VERSION
	.align		4
        /*0040*/ 	.byte	0x03, 0x5f
        /*0042*/ 	.short	0x0101


	//----- nvinfo : EIATTR_VRC_CTA_INIT_COUNT
	.align		4
        /*0044*/ 	.byte	0x02, 0x4a
	.zero		1
	.zero		1


	//----- nvinfo : EIATTR_EXIT_INSTR_OFFSETS
	.align		4
        /*0048*/ 	.byte	0x04, 0x1c
        /*004a*/ 	.short	(.L_21 - .L_20)


	//   ....[0]....
.L_20:
        /*004c*/ 	.word	0x000000b0


	//   ....[1]....
        /*0050*/ 	.word	0x00000470


	//   ....[2]....
        /*0054*/ 	.word	0x000008a0


	//----- nvinfo : EIATTR_CRS_STACK_SIZE
	.align		4
.L_21:
        /*0058*/ 	.byte	0x04, 0x1e
        /*005a*/ 	.short	(.L_23 - .L_22)
.L_22:
        /*005c*/ 	.word	0x00000000


	//----- nvinfo : EIATTR_CBANK_PARAM_SIZE
	.align		4
.L_23:
        /*0060*/ 	.byte	0x03, 0x19
        /*0062*/ 	.short	0x0010


	//----- nvinfo : EIATTR_PARAM_CBANK
	.align		4
        /*0064*/ 	.byte	0x04, 0x0a
        /*0066*/ 	.short	(.L_25 - .L_24)
	.align		4
.L_24:
        /*0068*/ 	.word	index@(.nv.constant0._Z22grayscale_notCoalescedPhii)
        /*006c*/ 	.short	0x0380
        /*006e*/ 	.short	0x0010


	//----- nvinfo : EIATTR_SW_WAR
	.align		4
.L_25:
        /*0070*/ 	.byte	0x04, 0x36
        /*0072*/ 	.short	(.L_27 - .L_26)
.L_26:
        /*0074*/ 	.word	0x00000008
.L_27:


//--------------------- .nv.info._Z19grayscale_coalescedPhii --------------------------
	.section	.nv.info._Z19grayscale_coalescedPhii,"",@"SHT_CUDA_INFO"
	.sectionflags	@""
	.align	4


	//----- nvinfo : EIATTR_CUDA_API_VERSION
	.align		4
        /*0000*/ 	.byte	0x04, 0x37
        /*0002*/ 	.short	(.L_29 - .L_28)
.L_28:
        /*0004*/ 	.word	0x00000082


	//----- nvinfo : EIATTR_KPARAM_INFO
	.align		4
.L_29:
        /*0008*/ 	.byte	0x04, 0x17
        /*000a*/ 	.short	(.L_31 - .L_30)
.L_30:
        /*000c*/ 	.word	0x00000000
        /*0010*/ 	.short	0x0002
        /*0012*/ 	.short	0x000c
        /*0014*/ 	.byte	0x00, 0xf0, 0x11, 0x00


	//----- nvinfo : EIATTR_KPARAM_INFO
	.align		4
.L_31:
        /*0018*/ 	.byte	0x04, 0x17
        /*001a*/ 	.short	(.L_33 - .L_32)
.L_32:
        /*001c*/ 	.word	0x00000000
        /*0020*/ 	.short	0x0001
        /*0022*/ 	.short	0x0008
        /*0024*/ 	.byte	0x00, 0xf0, 0x11, 0x00


	//----- nvinfo : EIATTR_KPARAM_INFO
	.align		4
.L_33:
        /*0028*/ 	.byte	0x04, 0x17
        /*002a*/ 	.short	(.L_35 - .L_34)
.L_34:
        /*002c*/ 	.word	0x00000000
        /*0030*/ 	.short	0x0000
        /*0032*/ 	.short	0x0000
        /*0034*/ 	.byte	0x00, 0xf5, 0x21, 0x00


	//----- nvinfo : EIATTR_SPARSE_MMA_MASK
	.align		4
.L_35:
        /*0038*/ 	.byte	0x03, 0x50
        /*003a*/ 	.short	0x0000


	//----- nvinfo : EIATTR_MAXREG_COUNT
	.align		4
        /*003c*/ 	.byte	0x03, 0x1b
        /*003e*/ 	.short	0x00ff


	//----- nvinfo : EIATTR_MERCURY_ISA_VERSION
	.align		4
        /*0040*/ 	.byte	0x03, 0x5f
        /*0042*/ 	.short	0x0101


	//----- nvinfo : EIATTR_VRC_CTA_INIT_COUNT
	.align		4
        /*0044*/ 	.byte	0x02, 0x4a
	.zero		1
	.zero		1


	//----- nvinfo : EIATTR_EXIT_INSTR_OFFSETS
	.align		4
        /*0048*/ 	.byte	0x04, 0x1c
        /*004a*/ 	.short	(.L_37 - .L_36)


	//   ....[0]....
.L_36:
        /*004c*/ 	.word	0x000000a0


	//   ....[1]....
        /*0050*/ 	.word	0x00000400


	//   ....[2]....
        /*0054*/ 	.word	0x00000720


	//----- nvinfo : EIATTR_CRS_STACK_SIZE
	.align		4
.L_37:
        /*0058*/ 	.byte	0x04, 0x1e
        /*005a*/ 	.short	(.L_39 - .L_38)
.L_38:
        /*005c*/ 	.word	0x00000000


	//----- nvinfo : EIATTR_CBANK_PARAM_SIZE
	.align		4
.L_39:
        /*0060*/ 	.byte	0x03, 0x19
        /*0062*/ 	.short	0x0010


	//----- nvinfo : EIATTR_PARAM_CBANK
	.align		4
        /*0064*/ 	.byte	0x04, 0x0a
        /*0066*/ 	.short	(.L_41 - .L_40)
	.align		4
.L_40:
        /*0068*/ 	.word	index@(.nv.constant0._Z19grayscale_coalescedPhii)
        /*006c*/ 	.short	0x0380
        /*006e*/ 	.short	0x0010


	//----- nvinfo : EIATTR_SW_WAR
	.align		4
.L_41:
        /*0070*/ 	.byte	0x04, 0x36
        /*0072*/ 	.short	(.L_43 - .L_42)
.L_42:
        /*0074*/ 	.word	0x00000008
.L_43:


//--------------------- .nv.callgraph             --------------------------
	.section	.nv.callgraph,"",@"SHT_CUDA_CALLGRAPH"
	.align	4
	.sectionentsize	8
	.align		4
        /*0000*/ 	.word	0x00000000
	.align		4
        /*0004*/ 	.word	0xffffffff
	.align		4
        /*0008*/ 	.word	0x00000000
	.align		4
        /*000c*/ 	.word	0xfffffffe
	.align		4
        /*0010*/ 	.word	0x00000000
	.align		4
        /*0014*/ 	.word	0xfffffffd
	.align		4
        /*0018*/ 	.word	0x00000000
	.align		4
        /*001c*/ 	.word	0xfffffffc


//--------------------- .text._Z22grayscale_notCoalescedPhii --------------------------
	.section	.text._Z22grayscale_notCoalescedPhii,"ax",@progbits
	.align	128
        .global         _Z22grayscale_notCoalescedPhii
        .type           _Z22grayscale_notCoalescedPhii,@function
        .size           _Z22grayscale_notCoalescedPhii,(.L_x_10 - _Z22grayscale_notCoalescedPhii)
        .other          _Z22grayscale_notCoalescedPhii,@"STO_CUDA_ENTRY STV_DEFAULT"
_Z22grayscale_notCoalescedPhii:
.text._Z22grayscale_notCoalescedPhii:
[----:B------:R-:W-:Y:S01]  /*0000*/  LDC R1, c[0x0][0x37c] ;  /* 0x0000df00ff017b82 */ /* 0x000fe20000000800 */
[----:B------:R-:W0:Y:S07]  /*0010*/  S2R R2, SR_TID.X ;  /* 0x0000000000027919 */ /* 0x000e2e0000002100 */
[----:B------:R-:W0:Y:S08]  /*0020*/  S2UR UR4, SR_CTAID.X ;  /* 0x00000000000479c3 */ /* 0x000e300000002500 */
[----:B------:R-:W0:Y:S01]  /*0030*/  LDC R3, c[0x0][0x360] ;  /* 0x0000d800ff037b82 */ /* 0x000e220000000800 */
[----:B------:R-:W1:Y:S07]  /*0040*/  LDCU UR5, c[0x0][0x370] ;  /* 0x00006e00ff0577ac */ /* 0x000e6e0008000800 */
[----:B------:R-:W2:Y:S01]  /*0050*/  LDC.64 R4, c[0x0][0x388] ;  /* 0x0000e200ff047b82 */ /* 0x000ea20000000a00 */
[----:B0-----:R-:W-:-:S02]  /*0060*/  IMAD R2, R3, UR4, R2 ;  /* 0x0000000403027c24 */ /* 0x001fc4000f8e0202 */
[----:B-1----:R-:W-:Y:S02]  /*0070*/  IMAD R3, R3, UR5, RZ ;  /* 0x0000000503037c24 */ /* 0x002fe4000f8e02ff */
[----:B------:R-:W-:Y:S02]  /*0080*/  IMAD R2, R2, 0x3, RZ ;  /* 0x0000000302027824 */ /* 0x000fe400078e02ff */
[----:B--2---:R-:W-:-:S05]  /*0090*/  IMAD R0, R5, R4, RZ ;  /* 0x0000000405007224 */ /* 0x004fca00078e02ff */
[----:B------:R-:W-:-:S13]  /*00a0*/  ISETP.GE.AND P0, PT, R2, R0, PT ;  /* 0x000000000200720c */ /* 0x000fda0003f06270 */
[----:B------:R-:W-:Y:S05]  /*00b0*/  @P0 EXIT ;  /* 0x000000000000094d */ /* 0x000fea0003800000 */
[----:B------:R-:W0:Y:S01]  /*00c0*/  I2F.U32.RP R8, R3 ;  /* 0x0000000300087306 */ /* 0x000e220000209000 */
[C---:B------:R-:W-:Y:S01]  /*00d0*/  VIADDMNMX R4, R3.reuse, R2, R0, !PT ;  /* 0x0000000203047246 */ /* 0x040fe20007800100 */
[--C-:B------:R-:W-:Y:S01]  /*00e0*/  IMAD.MOV R9, RZ, RZ, -R3.reuse ;  /* 0x000000ffff097224 */ /* 0x100fe200078e0a03 */
[----:B------:R-:W-:Y:S01]  /*00f0*/  ISETP.NE.U32.AND P2, PT, R3, RZ, PT ;  /* 0x000000ff0300720c */ /* 0x000fe20003f45070 */
[----:B------:R-:W1:Y:S01]  /*0100*/  LDCU.64 UR4, c[0x0][0x358] ;  /* 0x00006b00ff0477ac */ /* 0x000e620008000a00 */
[----:B------:R-:W-:Y:S01]  /*0110*/  BSSY.RECONVERGENT B0, `(.L_x_0) ;  /* 0x0000035000007945 */ /* 0x000fe20003800200 */
[----:B------:R-:W-:Y:S02]  /*0120*/  IMAD.IADD R7, R4, 0x1, -R3 ;  /* 0x0000000104077824 */ /* 0x000fe400078e0a03 */
[----:B------:R-:W-:-:S03]  /*0130*/  IMAD.MOV.U32 R4, RZ, RZ, RZ ;  /* 0x000000ffff047224 */ /* 0x000fc600078e00ff */
[----:B------:R-:W-:Y:S01]  /*0140*/  ISETP.NE.AND P0, PT, R7, R2, PT ;  /* 0x000000020700720c */ /* 0x000fe20003f05270 */
[----:B0-----:R-:W0:Y:S03]  /*0150*/  MUFU.RCP R8, R8 ;  /* 0x0000000800087308 */ /* 0x001e260000001000 */
[----:B------:R-:W-:Y:S01]  /*0160*/  SEL R6, RZ, 0x1, !P0 ;  /* 0x00000001ff067807 */ /* 0x000fe20004000000 */
[----:B0-----:R-:W-:-:S06]  /*0170*/  VIADD R5, R8, 0xffffffe ;  /* 0x0ffffffe08057836 */ /* 0x001fcc0000000000 */
[----:B------:R-:W0:Y:S02]  /*0180*/  F2I.FTZ.U32.TRUNC.NTZ R5, R5 ;  /* 0x0000000500057305 */ /* 0x000e24000021f000 */
[----:B0-----:R-:W-:-:S04]  /*0190*/  IMAD R9, R9, R5, RZ ;  /* 0x0000000509097224 */ /* 0x001fc800078e02ff */
[----:B------:R-:W-:Y:S01]  /*01a0*/  IMAD.HI.U32 R9, R5, R9, R4 ;  /* 0x0000000905097227 */ /* 0x000fe200078e0004 */
[----:B------:R-:W-:-:S05]  /*01b0*/  IADD3 R4, PT, PT, R7, -R2, -R6 ;  /* 0x8000000207047210 */ /* 0x000fca0007ffe806 */
[----:B------:R-:W-:-:S04]  /*01c0*/  IMAD.HI.U32 R9, R9, R4, RZ ;  /* 0x0000000409097227 */ /* 0x000fc800078e00ff */
[----:B------:R-:W-:-:S04]  /*01d0*/  IMAD.MOV R5, RZ, RZ, -R9 ;  /* 0x000000ffff057224 */ /* 0x000fc800078e0a09 */
[----:B------:R-:W-:-:S05]  /*01e0*/  IMAD R4, R3, R5, R4 ;  /* 0x0000000503047224 */ /* 0x000fca00078e0204 */
[----:B------:R-:W-:-:S13]  /*01f0*/  ISETP.GE.U32.AND P0, PT, R4, R3, PT ;  /* 0x000000030400720c */ /* 0x000fda0003f06070 */
[----:B------:R-:W-:Y:S02]  /*0200*/  @P0 IMAD.IADD R4, R4, 0x1, -R3 ;  /* 0x0000000104040824 */ /* 0x000fe400078e0a03 */
[----:B------:R-:W-:-:S03]  /*0210*/  @P0 VIADD R9, R9, 0x1 ;  /* 0x0000000109090836 */ /* 0x000fc60000000000 */
[----:B------:R-:W-:-:S13]  /*0220*/  ISETP.GE.U32.AND P1, PT, R4, R3, PT ;  /* 0x000000030400720c */ /* 0x000fda0003f26070 */
[----:B------:R-:W-:Y:S01]  /*0230*/  @P1 VIADD R9, R9, 0x1 ;  /* 0x0000000109091836 */ /* 0x000fe20000000000 */
[----:B------:R-:W-:-:S05]  /*0240*/  @!P2 LOP3.LUT R9, RZ, R3, RZ, 0x33, !PT ;  /* 0x00000003ff09a212 */ /* 0x000fca00078e33ff */
[----:B------:R-:W-:-:S05]  /*0250*/  IMAD.IADD R8, R6, 0x1, R9 ;  /* 0x0000000106087824 */ /* 0x000fca00078e0209 */
[C---:B------:R-:W-:Y:S02]  /*0260*/  LOP3.LUT R4, R8.reuse, 0x3, RZ, 0xc0, !PT ;  /* 0x0000000308047812 */ /* 0x040fe400078ec0ff */
[----:B------:R-:W-:Y:S02]  /*0270*/  ISETP.GE.U32.AND P0, PT, R8, 0x3, PT ;  /* 0x000000030800780c */ /* 0x000fe40003f06070 */
[----:B------:R-:W-:-:S13]  /*0280*/  ISETP.NE.AND P1, PT, R4, 0x3, PT ;  /* 0x000000030400780c */ /* 0x000fda0003f25270 */
[----:B-1----:R-:W-:Y:S05]  /*0290*/  @!P1 BRA `(.L_x_1) ;  /* 0x0000000000709947 */ /* 0x002fea0003800000 */
[----:B------:R-:W0:Y:S01]  /*02a0*/  LDC.64 R4, c[0x0][0x380] ;  /* 0x0000e000ff047b82 */ /* 0x000e220000000a00 */
[----:B------:R-:W-:-:S05]  /*02b0*/  VIADD R8, R8, 0x1 ;  /* 0x0000000108087836 */ /* 0x000fca0000000000 */
[----:B------:R-:W-:Y:S02]  /*02c0*/  LOP3.LUT R8, R8, 0x3, RZ, 0xc0, !PT ;  /* 0x0000000308087812 */ /* 0x000fe400078ec0ff */
[----:B------:R-:W1:Y:S03]  /*02d0*/  LDC.64 R6, c[0x0][0x380] ;  /* 0x0000e000ff067b82 */ /* 0x000e660000000a00 */
[----:B------:R-:W-:Y:S01]  /*02e0*/  IMAD.MOV R14, RZ, RZ, -R8 ;  /* 0x000000ffff0e7224 */ /* 0x000fe200078e0a08 */
[----:B0-----:R-:W-:-:S04]  /*02f0*/  IADD3 R19, P1, PT, R0, R4, RZ ;  /* 0x0000000400137210 */ /* 0x001fc80007f3e0ff */
[C---:B------:R-:W-:Y:S01]  /*0300*/  LEA.HI.X.SX32 R18, R0.reuse, R5, 0x1, P1 ;  /* 0x0000000500127211 */ /* 0x040fe200008f0eff */
[----:B-1----:R-:W-:-:S08]  /*0310*/  IMAD.WIDE R6, R0, 0x2, R6 ;  /* 0x0000000200067825 */ /* 0x002fd000078e0206 */
.L_x_2:
[----:B0-----:R-:W-:Y:S02]  /*0320*/  SHF.R.S32.HI R9, RZ, 0x1f, R2 ;  /* 0x0000001fff097819 */ /* 0x001fe40000011402 */
[----:B------:R-:W-:Y:S02]  /*0330*/  IADD3 R12, P1, PT, R2, R19, RZ ;  /* 0x00000013020c7210 */ /* 0x000fe40007f3e0ff */
[----:B------:R-:W-:Y:S02]  /*0340*/  IADD3 R10, P2, PT, R6, R2, RZ ;  /* 0x00000002060a7210 */ /* 0x000fe40007f5e0ff */
[----:B------:R-:W-:Y:S01]  /*0350*/  IADD3 R8, P3, PT, R2, R4, RZ ;  /* 0x0000000402087210 */ /* 0x000fe20007f7e0ff */
[----:B------:R-:W-:Y:S02]  /*0360*/  IMAD.X R13, R9, 0x1, R18, P1 ;  /* 0x00000001090d7824 */ /* 0x000fe400008e0612 */
[----:B------:R-:W-:Y:S02]  /*0370*/  IMAD.X R11, R7, 0x1, R9, P2 ;  /* 0x00000001070b7824 */ /* 0x000fe400010e0609 */
[----:B------:R-:W-:Y:S01]  /*0380*/  IMAD.X R9, R9, 0x1, R5, P3 ;  /* 0x0000000109097824 */ /* 0x000fe200018e0605 */
[----:B------:R-:W2:Y:S04]  /*0390*/  LDG.E.U8 R16, desc[UR4][R12.64] ;  /* 0x000000040c107981 */ /* 0x000ea8000c1e1100 */
[----:B------:R-:W2:Y:S04]  /*03a0*/  LDG.E.U8 R15, desc[UR4][R8.64] ;  /* 0x00000004080f7981 */ /* 0x000ea8000c1e1100 */
[----:B------:R-:W2:Y:S01]  /*03b0*/  LDG.E.U8 R17, desc[UR4][R10.64] ;  /* 0x000000040a117981 */ /* 0x000ea2000c1e1100 */
[----:B------:R-:W-:-:S05]  /*03c0*/  VIADD R14, R14, 0x1 ;  /* 0x000000010e0e7836 */ /* 0x000fca0000000000 */
[----:B------:R-:W-:Y:S01]  /*03d0*/  ISETP.NE.AND P1, PT, R14, RZ, PT ;  /* 0x000000ff0e00720c */ /* 0x000fe20003f25270 */
[----:B------:R-:W-:Y:S01]  /*03e0*/  IMAD.IADD R2, R3, 0x1, R2 ;  /* 0x0000000103027824 */ /* 0x000fe200078e0202 */
[----:B--2---:R-:W-:-:S05]  /*03f0*/  IADD3 R15, PT, PT, R17, R16, R15 ;  /* 0x00000010110f7210 */ /* 0x004fca0007ffe00f */
[----:B------:R-:W-:-:S05]  /*0400*/  IMAD R15, R15, 0x5556, RZ ;  /* 0x000055560f0f7824 */ /* 0x000fca00078e02ff */
[----:B------:R-:W-:-:S05]  /*0410*/  SHF.R.U32.HI R15, RZ, 0x10, R15 ;  /* 0x00000010ff0f7819 */ /* 0x000fca000001160f */
[----:B------:R0:W-:Y:S04]  /*0420*/  STG.E.U8 desc[UR4][R8.64], R15 ;  /* 0x0000000f08007986 */ /* 0x0001e8000c101104 */
[----:B------:R0:W-:Y:S04]  /*0430*/  STG.E.U8 desc[UR4][R12.64], R15 ;  /* 0x0000000f0c007986 */ /* 0x0001e8000c101104 */
[----:B------:R0:W-:Y:S01]  /*0440*/  STG.E.U8 desc[UR4][R10.64], R15 ;  /* 0x0000000f0a007986 */ /* 0x0001e2000c101104 */
[----:B------:R-:W-:Y:S05]  /*0450*/  @P1 BRA `(.L_x_2) ;  /* 0xfffffffc00b01947 */ /* 0x000fea000383ffff */
.L_x_1:
[----:B------:R-:W-:Y:S05]  /*0460*/  BSYNC.RECONVERGENT B0 ;  /* 0x0000000000007941 */ /* 0x000fea0003800200 */
.L_x_0:
[----:B------:R-:W-:Y:S05]  /*0470*/  @!P0 EXIT ;  /* 0x000000000000894d */ /* 0x000fea0003800000 */
[----:B------:R-:W-:Y:S01]  /*0480*/  SHF.R.S32.HI R5, RZ, 0x1f, R0 ;  /* 0x0000001fff057819 */ /* 0x000fe20000011400 */
[----:B------:R-:W1:Y:S01]  /*0490*/  LDCU.64 UR6, c[0x0][0x380] ;  /* 0x00007000ff0677ac */ /* 0x000e620008000a00 */
[----:B------:R-:W-:-:S07]  /*04a0*/  SHF.R.S32.HI R4, RZ, 0x1f, R3 ;  /* 0x0000001fff047819 */ /* 0x000fce0000011403 */
.L_x_3:
[----:B01-3--:R-:W-:-:S04]  /*04b0*/  IADD3 R10, P0, PT, R2, UR6, RZ ;  /* 0x00000006020a7c10 */ /* 0x00bfc8000ff1e0ff */
[----:B------:R-:W-:Y:S02]  /*04c0*/  LEA.HI.X.SX32 R11, R2, UR7, 0x1, P0 ;  /* 0x00000007020b7c11 */ /* 0x000fe400080f0eff */
[----:B------:R-:W-:-:S03]  /*04d0*/  IADD3 R8, P0, PT, R0, R10, RZ ;  /* 0x0000000a00087210 */ /* 0x000fc60007f1e0ff */
[----:B------:R-:W2:Y:S02]  /*04e0*/  LDG.E.U8 R7, desc[UR4][R10.64] ;  /* 0x000000040a077981 */ /* 0x000ea4000c1e1100 */
[----:B------:R-:W-:Y:S01]  /*04f0*/  IMAD.X R9, R5, 0x1, R11, P0 ;  /* 0x0000000105097824 */ /* 0x000fe200000e060b */
[----:B------:R-:W-:-:S04]  /*0500*/  IADD3 R12, P0, PT, R0, R8, RZ ;  /* 0x00000008000c7210 */ /* 0x000fc80007f1e0ff */
[----:B------:R-:W2:Y:S01]  /*0510*/  LDG.E.U8 R14, desc[UR4][R8.64] ;  /* 0x00000004080e7981 */ /* 0x000ea2000c1e1100 */
[----:B------:R-:W-:-:S05]  /*0520*/  IMAD.X R13, R5, 0x1, R9, P0 ;  /* 0x00000001050d7824 */ /* 0x000fca00000e0609 */
[----:B------:R-:W2:Y:S01]  /*0530*/  LDG.E.U8 R15, desc[UR4][R12.64] ;  /* 0x000000040c0f7981 */ /* 0x000ea2000c1e1100 */
[----:B------:R-:W-:Y:S02]  /*0540*/  IADD3 R6, P0, PT, R3, R10, RZ ;  /* 0x0000000a03067210 */ /* 0x000fe40007f1e0ff */
[----:B--2---:R-:W-:-:S03]  /*0550*/  IADD3 R15, PT, PT, R15, R14, R7 ;  /* 0x0000000e0f0f7210 */ /* 0x004fc60007ffe007 */
[----:B------:R-:W-:Y:S01]  /*0560*/  IMAD.X R7, R4, 0x1, R11, P0 ;  /* 0x0000000104077824 */ /* 0x000fe200000e060b */
[----:B------:R-:W-:Y:S01]  /*0570*/  IADD3 R14, P0, PT, R0, R6, RZ ;  /* 0x00000006000e7210 */ /* 0x000fe20007f1e0ff */
[----:B------:R-:W-:-:S04]  /*0580*/  IMAD R23, R15, 0x5556, RZ ;  /* 0x000055560f177824 */ /* 0x000fc800078e02ff */
[----:B------:R-:W-:Y:S01]  /*0590*/  IMAD.X R15, R5, 0x1, R7, P0 ;  /* 0x00000001050f7824 */ /* 0x000fe200000e0607 */
[----:B------:R-:W-:Y:S02]  /*05a0*/  IADD3 R16, P0, PT, R0, R14, RZ ;  /* 0x0000000e00107210 */ /* 0x000fe40007f1e0ff */
[----:B------:R-:W-:-:S03]  /*05b0*/  SHF.R.U32.HI R23, RZ, 0x10, R23 ;  /* 0x00000010ff177819 */ /* 0x000fc60000011617 */
[----:B------:R-:W-:Y:S02]  /*05c0*/  IMAD.X R17, R5, 0x1, R15, P0 ;  /* 0x0000000105117824 */ /* 0x000fe400000e060f */
[----:B------:R-:W-:Y:S04]  /*05d0*/  STG.E.U8 desc[UR4][R10.64], R23 ;  /* 0x000000170a007986 */ /* 0x000fe8000c101104 */
[----:B------:R0:W-:Y:S04]  /*05e0*/  STG.E.U8 desc[UR4][R8.64], R23 ;  /* 0x0000001708007986 */ /* 0x0001e8000c101104 */
[----:B------:R1:W-:Y:S04]  /*05f0*/  STG.E.U8 desc[UR4][R12.64], R23 ;  /* 0x000000170c007986 */ /* 0x0003e8000c101104 */
[----:B------:R-:W2:Y:S04]  /*0600*/  LDG.E.U8 R19, desc[UR4][R6.64] ;  /* 0x0000000406137981 */ /* 0x000ea8000c1e1100 */
[----:B------:R-:W2:Y:S04]  /*0610*/  LDG.E.U8 R20, desc[UR4][R14.64] ;  /* 0x000000040e147981 */ /* 0x000ea8000c1e1100 */
[----:B------:R-:W2:Y:S01]  /*0620*/  LDG.E.U8 R21, desc[UR4][R16.64] ;  /* 0x0000000410157981 */ /* 0x000ea2000c1e1100 */
[----:B------:R-:W-:-:S02]  /*0630*/  IADD3 R18, P0, PT, R3, R6, RZ ;  /* 0x0000000603127210 */ /* 0x000fc40007f1e0ff */
[----:B--2---:R-:W-:-:S03]  /*0640*/  IADD3 R21, PT, PT, R21, R20, R19 ;  /* 0x0000001415157210 */ /* 0x004fc60007ffe013 */
[----:B------:R-:W-:Y:S01]  /*0650*/  IMAD.X R19, R4, 0x1, R7, P0 ;  /* 0x0000000104137824 */ /* 0x000fe200000e0607 */
[----:B------:R-:W-:Y:S01]  /*0660*/  IADD3 R20, P0, PT, R0, R18, RZ ;  /* 0x0000001200147210 */ /* 0x000fe20007f1e0ff */
[----:B------:R-:W-:-:S04]  /*0670*/  IMAD R22, R21, 0x5556, RZ ;  /* 0x0000555615167824 */ /* 0x000fc800078e02ff */
[----:B------:R-:W-:Y:S01]  /*0680*/  IMAD.X R21, R5, 0x1, R19, P0 ;  /* 0x0000000105157824 */ /* 0x000fe200000e0613 */
[----:B0-----:R-:W-:Y:S02]  /*0690*/  IADD3 R8, P0, PT, R0, R20, RZ ;  /* 0x0000001400087210 */ /* 0x001fe40007f1e0ff */
[----:B-1----:R-:W-:-:S03]  /*06a0*/  SHF.R.U32.HI R23, RZ, 0x10, R22 ;  /* 0x00000010ff177819 */ /* 0x002fc60000011616 */
[----:B------:R-:W-:Y:S02]  /*06b0*/  IMAD.X R9, R5, 0x1, R21, P0 ;  /* 0x0000000105097824 */ /* 0x000fe400000e0615 */
[----:B------:R0:W-:Y:S04]  /*06c0*/  STG.E.U8 desc[UR4][R6.64], R23 ;  /* 0x0000001706007986 */ /* 0x0001e8000c101104 */
[----:B------:R1:W-:Y:S04]  /*06d0*/  STG.E.U8 desc[UR4][R14.64], R23 ;  /* 0x000000170e007986 */ /* 0x0003e8000c101104 */
[----:B------:R2:W-:Y:S04]  /*06e0*/  STG.E.U8 desc[UR4][R16.64], R23 ;  /* 0x0000001710007986 */ /* 0x0005e8000c101104 */
[----:B------:R-:W3:Y:S04]  /*06f0*/  LDG.E.U8 R11, desc[UR4][R18.64] ;  /* 0x00000004120b7981 */ /* 0x000ee8000c1e1100 */
[----:B------:R-:W3:Y:S04]  /*0700*/  LDG.E.U8 R12, desc[UR4][R20.64] ;  /* 0x00000004140c7981 */ /* 0x000ee8000c1e1100 */
[----:B------:R-:W3:Y:S01]  /*0710*/  LDG.E.U8 R13, desc[UR4][R8.64] ;  /* 0x00000004080d7981 */ /* 0x000ee2000c1e1100 */
[----:B------:R-:W-:-:S02]  /*0720*/  IADD3 R10, P0, PT, R3, R18, RZ ;  /* 0x00000012030a7210 */ /* 0x000fc40007f1e0ff */
[----:B---3--:R-:W-:-:S03]  /*0730*/  IADD3 R13, PT, PT, R13, R12, R11 ;  /* 0x0000000c0d0d7210 */ /* 0x008fc60007ffe00b */
        /* <DEDUP_REMOVED lines=10> */
[----:B------:R-:W4:Y:S04]  /*07e0*/  LDG.E.U8 R14, desc[UR4][R10.64] ;  /* 0x000000040a0e7981 */ /* 0x000f28000c1e1100 */
[----:B--2---:R-:W4:Y:S04]  /*07f0*/  LDG.E.U8 R17, desc[UR4][R12.64] ;  /* 0x000000040c117981 */ /* 0x004f28000c1e1100 */
[----:B------:R-:W4:Y:S01]  /*0800*/  LDG.E.U8 R16, desc[UR4][R6.64] ;  /* 0x0000000406107981 */ /* 0x000f22000c1e1100 */
[----:B------:R-:W-:-:S05]  /*0810*/  IMAD R2, R3, 0x4, R2 ;  /* 0x0000000403027824 */ /* 0x000fca00078e0202 */
[----:B------:R-:W-:Y:S02]  /*0820*/  ISETP.GE.AND P0, PT, R2, R0, PT ;  /* 0x000000000200720c */ /* 0x000fe40003f06270 */
[----:B----4-:R-:W-:-:S05]  /*0830*/  IADD3 R14, PT, PT, R16, R17, R14 ;  /* 0x00000011100e7210 */ /* 0x010fca0007ffe00e */
[----:B------:R-:W-:-:S05]  /*0840*/  IMAD R14, R14, 0x5556, RZ ;  /* 0x000055560e0e7824 */ /* 0x000fca00078e02ff */
[----:B------:R-:W-:-:S05]  /*0850*/  SHF.R.U32.HI R17, RZ, 0x10, R14 ;  /* 0x00000010ff117819 */ /* 0x000fca000001160e */
[----:B------:R3:W-:Y:S04]  /*0860*/  STG.E.U8 desc[UR4][R10.64], R17 ;  /* 0x000000110a007986 */ /* 0x0007e8000c101104 */
[----:B------:R3:W-:Y:S04]  /*0870*/  STG.E.U8 desc[UR4][R12.64], R17 ;  /* 0x000000110c007986 */ /* 0x0007e8000c101104 */
[----:B------:R3:W-:Y:S01]  /*0880*/  STG.E.U8 desc[UR4][R6.64], R17 ;  /* 0x0000001106007986 */ /* 0x0007e2000c101104 */
[----:B------:R-:W-:Y:S05]  /*0890*/  @!P0 BRA `(.L_x_3) ;  /* 0xfffffffc00048947 */ /* 0x000fea000383ffff */
[----:B------:R-:W-:Y:S05]  /*08a0*/  EXIT ;  /* 0x000000000000794d */ /* 0x000fea0003800000 */
.L_x_4:
[----:B------:R-:W-:-:S00]  /*08b0*/  BRA `(.L_x_4) ;  /* 0xfffffffc00fc7947 */ /* 0x000fc0000383ffff */
[----:B------:R-:W-:-:S00]  /*08c0*/  NOP ;  /* 0x0000000000007918 */ /* 0x000fc00000000000 */
        /* <DEDUP_REMOVED lines=11> */
.L_x_10:


//--------------------- .text._Z19grayscale_coalescedPhii --------------------------
	.section	.text._Z19grayscale_coalescedPhii,"ax",@progbits
	.align	128
        .global         _Z19grayscale_coalescedPhii
        .type           _Z19grayscale_coalescedPhii,@function
        .size           _Z19grayscale_coalescedPhii,(.L_x_11 - _Z19grayscale_coalescedPhii)
        .other          _Z19grayscale_coalescedPhii,@"STO_CUDA_ENTRY STV_DEFAULT"
_Z19grayscale_coalescedPhii:
.text._Z19grayscale_coalescedPhii:
[----:B------:R-:W-:Y:S01]  /*0000*/  LDC R1, c[0x0][0x37c] ;  /* 0x0000df00ff017b82 */ /* 0x000fe20000000800 */
[----:B------:R-:W0:Y:S07]  /*0010*/  S2R R3, SR_TID.X ;  /* 0x0000000000037919 */ /* 0x000e2e0000002100 */
[----:B------:R-:W0:Y:S01]  /*0020*/  S2UR UR6, SR_CTAID.X ;  /* 0x00000000000679c3 */ /* 0x000e220000002500 */
[----:B------:R-:W1:Y:S07]  /*0030*/  LDCU.64 UR4, c[0x0][0x388] ;  /* 0x00007100ff0477ac */ /* 0x000e6e0008000a00 */
[----:B------:R-:W0:Y:S01]  /*0040*/  LDC R2, c[0x0][0x360] ;  /* 0x0000d800ff027b82 */ /* 0x000e220000000800 */
[----:B-1----:R-:W-:-:S04]  /*0050*/  UIMAD UR4, UR4, UR5, URZ ;  /* 0x00000005040472a4 */ /* 0x002fc8000f8e02ff */
[----:B------:R-:W-:Y:S01]  /*0060*/  UIMAD UR4, UR4, 0x3, URZ ;  /* 0x00000003040478a4 */ /* 0x000fe2000f8e02ff */
[----:B0-----:R-:W-:-:S04]  /*0070*/  IMAD R0, R2, UR6, R3 ;  /* 0x0000000602007c24 */ /* 0x001fc8000f8e0203 */
[----:B------:R-:W-:-:S05]  /*0080*/  IMAD R3, R0, 0x3, RZ ;  /* 0x0000000300037824 */ /* 0x000fca00078e02ff */
[----:B------:R-:W-:-:S13]  /*0090*/  ISETP.GE.AND P0, PT, R3, UR4, PT ;  /* 0x0000000403007c0c */ /* 0x000fda000bf06270 */
[----:B------:R-:W-:Y:S05]  /*00a0*/  @P0 EXIT ;  /* 0x000000000000094d */ /* 0x000fea0003800000 */
[----:B------:R-:W0:Y:S01]  /*00b0*/  LDCU UR5, c[0x0][0x370] ;  /* 0x00006e00ff0577ac */ /* 0x000e220008000800 */
[----:B------:R-:W-:Y:S01]  /*00c0*/  BSSY.RECONVERGENT B0, `(.L_x_5) ;  /* 0x0000033000007945 */ /* 0x000fe20003800200 */
[----:B------:R-:W1:Y:S01]  /*00d0*/  LDCU.64 UR6, c[0x0][0x358] ;  /* 0x00006b00ff0677ac */ /* 0x000e620008000a00 */
[----:B------:R-:W2:Y:S01]  /*00e0*/  LDCU.64 UR8, c[0x0][0x380] ;  /* 0x00007000ff0877ac */ /* 0x000ea20008000a00 */
[----:B0-----:R-:W-:-:S04]  /*00f0*/  IMAD R2, R2, UR5, RZ ;  /* 0x0000000502027c24 */ /* 0x001fc8000f8e02ff */
[----:B------:R-:W-:-:S04]  /*0100*/  IMAD R0, R2, 0x3, RZ ;  /* 0x0000000302007824 */ /* 0x000fc800078e02ff */
[----:B------:R-:W0:Y:S01]  /*0110*/  I2F.U32.RP R8, R0 ;  /* 0x0000000000087306 */ /* 0x000e220000209000 */
[C---:B------:R-:W-:Y:S01]  /*0120*/  VIADDMNMX R7, R0.reuse, R3, UR4, !PT ;  /* 0x0000000400077e46 */ /* 0x040fe2000f800103 */
[----:B------:R-:W-:Y:S01]  /*0130*/  IMAD.MOV R9, RZ, RZ, -R0 ;  /* 0x000000ffff097224 */ /* 0x000fe200078e0a00 */
[----:B------:R-:W-:-:S03]  /*0140*/  ISETP.NE.U32.AND P2, PT, R0, RZ, PT ;  /* 0x000000ff0000720c */ /* 0x000fc60003f45070 */
[----:B------:R-:W-:-:S05]  /*0150*/  IMAD.IADD R6, R7, 0x1, -R0 ;  /* 0x0000000107067824 */ /* 0x000fca00078e0a00 */
[----:B------:R-:W-:Y:S01]  /*0160*/  ISETP.NE.AND P0, PT, R6, R3, PT ;  /* 0x000000030600720c */ /* 0x000fe20003f05270 */
[----:B0-----:R-:W0:Y:S03]  /*0170*/  MUFU.RCP R8, R8 ;  /* 0x0000000800087308 */ /* 0x001e260000001000 */
[----:B------:R-:W-:Y:S01]  /*0180*/  SEL R7, RZ, 0x1, !P0 ;  /* 0x00000001ff077807 */ /* 0x000fe20004000000 */
[----:B0-----:R-:W-:-:S04]  /*0190*/  VIADD R4, R8, 0xffffffe ;  /* 0x0ffffffe08047836 */ /* 0x001fc80000000000 */
[----:B------:R0:W3:Y:S02]  /*01a0*/  F2I.FTZ.U32.TRUNC.NTZ R5, R4 ;  /* 0x0000000400057305 */ /* 0x0000e4000021f000 */
[----:B0-----:R-:W-:Y:S02]  /*01b0*/  IMAD.MOV.U32 R4, RZ, RZ, RZ ;  /* 0x000000ffff047224 */ /* 0x001fe400078e00ff */
[----:B---3--:R-:W-:-:S04]  /*01c0*/  IMAD R9, R9, R5, RZ ;  /* 0x0000000509097224 */ /* 0x008fc800078e02ff */
        /* <DEDUP_REMOVED lines=15> */
[----:B-12---:R-:W-:Y:S05]  /*02c0*/  @!P1 BRA `(.L_x_6) ;  /* 0x0000000000489947 */ /* 0x006fea0003800000 */
[----:B------:R-:W-:-:S05]  /*02d0*/  VIADD R4, R4, 0x1 ;  /* 0x0000000104047836 */ /* 0x000fca0000000000 */
[----:B------:R-:W-:-:S05]  /*02e0*/  LOP3.LUT R4, R4, 0x3, RZ, 0xc0, !PT ;  /* 0x0000000304047812 */ /* 0x000fca00078ec0ff */
[----:B------:R-:W-:-:S07]  /*02f0*/  IMAD.MOV R6, RZ, RZ, -R4 ;  /* 0x000000ffff067224 */ /* 0x000fce00078e0a04 */
.L_x_7:
[----:B0-----:R-:W-:-:S04]  /*0300*/  IADD3.X R4, P1, PT, R3, UR8, RZ, PT, !PT ;  /* 0x0000000803047c10 */ /* 0x001fc8000bf3e4ff */
[----:B------:R-:W-:-:S05]  /*0310*/  LEA.HI.X.SX32 R5, R3, UR9, 0x1, P1 ;  /* 0x0000000903057c11 */ /* 0x000fca00088f0eff */
[----:B------:R-:W2:Y:S04]  /*0320*/  LDG.E.U8 R7, desc[UR6][R4.64+-0x1] ;  /* 0xffffff0604077981 */ /* 0x000ea8000c1e1100 */
[----:B------:R-:W2:Y:S04]  /*0330*/  LDG.E.U8 R8, desc[UR6][R4.64] ;  /* 0x0000000604087981 */ /* 0x000ea8000c1e1100 */
[----:B------:R-:W2:Y:S01]  /*0340*/  LDG.E.U8 R9, desc[UR6][R4.64+0x1] ;  /* 0x0000010604097981 */ /* 0x000ea2000c1e1100 */
[----:B------:R-:W-:Y:S02]  /*0350*/  VIADD R6, R6, 0x1 ;  /* 0x0000000106067836 */ /* 0x000fe40000000000 */
[----:B------:R-:W-:-:S03]  /*0360*/  IMAD.IADD R3, R0, 0x1, R3 ;  /* 0x0000000100037824 */ /* 0x000fc600078e0203 */
[----:B------:R-:W-:Y:S02]  /*0370*/  ISETP.NE.AND P1, PT, R6, RZ, PT ;  /* 0x000000ff0600720c */ /* 0x000fe40003f25270 */
[----:B--2---:R-:W-:-:S05]  /*0380*/  IADD3 R7, PT, PT, R9, R8, R7 ;  /* 0x0000000809077210 */ /* 0x004fca0007ffe007 */
[----:B------:R-:W-:-:S05]  /*0390*/  IMAD R7, R7, 0x5556, RZ ;  /* 0x0000555607077824 */ /* 0x000fca00078e02ff */
[----:B------:R-:W-:-:S05]  /*03a0*/  SHF.R.U32.HI R7, RZ, 0x10, R7 ;  /* 0x00000010ff077819 */ /* 0x000fca0000011607 */
[----:B------:R0:W-:Y:S04]  /*03b0*/  STG.E.U8 desc[UR6][R4.64+-0x1], R7 ;  /* 0xffffff0704007986 */ /* 0x0001e8000c101106 */
[----:B------:R0:W-:Y:S04]  /*03c0*/  STG.E.U8 desc[UR6][R4.64], R7 ;  /* 0x0000000704007986 */ /* 0x0001e8000c101106 */
[----:B------:R0:W-:Y:S01]  /*03d0*/  STG.E.U8 desc[UR6][R4.64+0x1], R7 ;  /* 0x0000010704007986 */ /* 0x0001e2000c101106 */
[----:B------:R-:W-:Y:S05]  /*03e0*/  @P1 BRA `(.L_x_7) ;  /* 0xfffffffc00c41947 */ /* 0x000fea000383ffff */
.L_x_6:
[----:B------:R-:W-:Y:S05]  /*03f0*/  BSYNC.RECONVERGENT B0 ;  /* 0x0000000000007941 */ /* 0x000fea0003800200 */
.L_x_5:
[----:B------:R-:W-:Y:S05]  /*0400*/  @!P0 EXIT ;  /* 0x000000000000894d */ /* 0x000fea0003800000 */
[----:B0-----:R-:W-:Y:S01]  /*0410*/  SHF.R.S32.HI R4, RZ, 0x1f, R0 ;  /* 0x0000001fff047819 */ /* 0x001fe20000011400 */
[----:B------:R-:W0:Y:S06]  /*0420*/  LDCU.64 UR8, c[0x0][0x380] ;  /* 0x00007000ff0877ac */ /* 0x000e2c0008000a00 */
.L_x_8:
[----:B0-2---:R-:W-:-:S04]  /*0430*/  IADD3 R10, P0, PT, R3, UR8, RZ ;  /* 0x00000008030a7c10 */ /* 0x005fc8000ff1e0ff */
[----:B------:R-:W-:-:S05]  /*0440*/  LEA.HI.X.SX32 R11, R3, UR9, 0x1, P0 ;  /* 0x00000009030b7c11 */ /* 0x000fca00080f0eff */
[----:B------:R-:W2:Y:S04]  /*0450*/  LDG.E.U8 R5, desc[UR6][R10.64] ;  /* 0x000000060a057981 */ /* 0x000ea8000c1e1100 */
[----:B------:R-:W2:Y:S04]  /*0460*/  LDG.E.U8 R6, desc[UR6][R10.64+0x1] ;  /* 0x000001060a067981 */ /* 0x000ea8000c1e1100 */
[----:B------:R-:W2:Y:S02]  /*0470*/  LDG.E.U8 R7, desc[UR6][R10.64+0x2] ;  /* 0x000002060a077981 */ /* 0x000ea4000c1e1100 */
[----:B--2---:R-:W-:-:S02]  /*0480*/  IADD3 R5, PT, PT, R7, R6, R5 ;  /* 0x0000000607057210 */ /* 0x004fc40007ffe005 */
[----:B------:R-:W-:-:S03]  /*0490*/  IADD3 R6, P0, PT, R0, R10, RZ ;  /* 0x0000000a00067210 */ /* 0x000fc60007f1e0ff */
[----:B------:R-:W-:Y:S02]  /*04a0*/  IMAD R5, R5, 0x5556, RZ ;  /* 0x0000555605057824 */ /* 0x000fe400078e02ff */
[----:B------:R-:W-:-:S03]  /*04b0*/  IMAD.X R7, R4, 0x1, R11, P0 ;  /* 0x0000000104077824 */ /* 0x000fc600000e060b */
[----:B------:R-:W-:-:S05]  /*04c0*/  SHF.R.U32.HI R5, RZ, 0x10, R5 ;  /* 0x00000010ff057819 */ /* 0x000fca0000011605 */
[----:B------:R-:W-:Y:S04]  /*04d0*/  STG.E.U8 desc[UR6][R10.64], R5 ;  /* 0x000000050a007986 */ /* 0x000fe8000c101106 */
[----:B------:R-:W-:Y:S04]  /*04e0*/  STG.E.U8 desc[UR6][R10.64+0x1], R5 ;  /* 0x000001050a007986 */ /* 0x000fe8000c101106 */
[----:B------:R0:W-:Y:S04]  /*04f0*/  STG.E.U8 desc[UR6][R10.64+0x2], R5 ;  /* 0x000002050a007986 */ /* 0x0001e8000c101106 */
[----:B------:R-:W2:Y:S04]  /*0500*/  LDG.E.U8 R8, desc[UR6][R6.64] ;  /* 0x0000000606087981 */ /* 0x000ea8000c1e1100 */
[----:B------:R-:W2:Y:S04]  /*0510*/  LDG.E.U8 R9, desc[UR6][R6.64+0x1] ;  /* 0x0000010606097981 */ /* 0x000ea8000c1e1100 */
[----:B------:R-:W2:Y:S02]  /*0520*/  LDG.E.U8 R12, desc[UR6][R6.64+0x2] ;  /* 0x00000206060c7981 */ /* 0x000ea4000c1e1100 */
[----:B--2---:R-:W-:-:S05]  /*0530*/  IADD3 R8, PT, PT, R12, R9, R8 ;  /* 0x000000090c087210 */ /* 0x004fca0007ffe008 */
[----:B------:R-:W-:Y:S01]  /*0540*/  IMAD R13, R8, 0x5556, RZ ;  /* 0x00005556080d7824 */ /* 0x000fe200078e02ff */
[----:B------:R-:W-:-:S04]  /*0550*/  IADD3 R8, P0, PT, R0, R6, RZ ;  /* 0x0000000600087210 */ /* 0x000fc80007f1e0ff */
[----:B------:R-:W-:Y:S01]  /*0560*/  SHF.R.U32.HI R13, RZ, 0x10, R13 ;  /* 0x00000010ff0d7819 */ /* 0x000fe2000001160d */
[----:B------:R-:W-:-:S04]  /*0570*/  IMAD.X R9, R4, 0x1, R7, P0 ;  /* 0x0000000104097824 */ /* 0x000fc800000e0607 */
[----:B------:R-:W-:Y:S04]  /*0580*/  STG.E.U8 desc[UR6][R6.64], R13 ;  /* 0x0000000d06007986 */ /* 0x000fe8000c101106 */
[----:B------:R-:W-:Y:S04]  /*0590*/  STG.E.U8 desc[UR6][R6.64+0x1], R13 ;  /* 0x0000010d06007986 */ /* 0x000fe8000c101106 */
[----:B------:R1:W-:Y:S04]  /*05a0*/  STG.E.U8 desc[UR6][R6.64+0x2], R13 ;  /* 0x0000020d06007986 */ /* 0x0003e8000c101106 */
[----:B0-----:R-:W2:Y:S04]  /*05b0*/  LDG.E.U8 R5, desc[UR6][R8.64] ;  /* 0x0000000608057981 */ /* 0x001ea8000c1e1100 */
[----:B------:R-:W2:Y:S04]  /*05c0*/  LDG.E.U8 R10, desc[UR6][R8.64+0x1] ;  /* 0x00000106080a7981 */ /* 0x000ea8000c1e1100 */
[----:B------:R-:W2:Y:S02]  /*05d0*/  LDG.E.U8 R11, desc[UR6][R8.64+0x2] ;  /* 0x00000206080b7981 */ /* 0x000ea4000c1e1100 */
[----:B--2---:R-:W-:-:S02]  /*05e0*/  IADD3 R5, PT, PT, R11, R10, R5 ;  /* 0x0000000a0b057210 */ /* 0x004fc40007ffe005 */
[----:B------:R-:W-:-:S03]  /*05f0*/  IADD3 R10, P0, PT, R0, R8, RZ ;  /* 0x00000008000a7210 */ /* 0x000fc60007f1e0ff */
[----:B------:R-:W-:Y:S02]  /*0600*/  IMAD R5, R5, 0x5556, RZ ;  /* 0x0000555605057824 */ /* 0x000fe400078e02ff */
[----:B------:R-:W-:-:S03]  /*0610*/  IMAD.X R11, R4, 0x1, R9, P0 ;  /* 0x00000001040b7824 */ /* 0x000fc600000e0609 */
[----:B------:R-:W-:-:S05]  /*0620*/  SHF.R.U32.HI R5, RZ, 0x10, R5 ;  /* 0x00000010ff057819 */ /* 0x000fca0000011605 */
[----:B------:R2:W-:Y:S04]  /*0630*/  STG.E.U8 desc[UR6][R8.64], R5 ;  /* 0x0000000508007986 */ /* 0x0005e8000c101106 */
[----:B------:R2:W-:Y:S04]  /*0640*/  STG.E.U8 desc[UR6][R8.64+0x1], R5 ;  /* 0x0000010508007986 */ /* 0x0005e8000c101106 */
[----:B------:R2:W-:Y:S04]  /*0650*/  STG.E.U8 desc[UR6][R8.64+0x2], R5 ;  /* 0x0000020508007986 */ /* 0x0005e8000c101106 */
[----:B-1----:R-:W3:Y:S04]  /*0660*/  LDG.E.U8 R6, desc[UR6][R10.64] ;  /* 0x000000060a067981 */ /* 0x002ee8000c1e1100 */
[----:B------:R-:W3:Y:S04]  /*0670*/  LDG.E.U8 R7, desc[UR6][R10.64+0x1] ;  /* 0x000001060a077981 */ /* 0x000ee8000c1e1100 */
[----:B------:R-:W3:Y:S01]  /*0680*/  LDG.E.U8 R12, desc[UR6][R10.64+0x2] ;  /* 0x000002060a0c7981 */ /* 0x000ee2000c1e1100 */
[----:B------:R-:W-:-:S05]  /*0690*/  IMAD R3, R2, 0xc, R3 ;  /* 0x0000000c02037824 */ /* 0x000fca00078e0203 */
[----:B------:R-:W-:Y:S02]  /*06a0*/  ISETP.GE.AND P0, PT, R3, UR4, PT ;  /* 0x0000000403007c0c */ /* 0x000fe4000bf06270 */
[----:B---3--:R-:W-:-:S05]  /*06b0*/  IADD3 R6, PT, PT, R12, R7, R6 ;  /* 0x000000070c067210 */ /* 0x008fca0007ffe006 */
[----:B------:R-:W-:-:S05]  /*06c0*/  IMAD R6, R6, 0x5556, RZ ;  /* 0x0000555606067824 */ /* 0x000fca00078e02ff */
[----:B------:R-:W-:-:S05]  /*06d0*/  SHF.R.U32.HI R7, RZ, 0x10, R6 ;  /* 0x00000010ff077819 */ /* 0x000fca0000011606 */
[----:B------:R2:W-:Y:S04]  /*06e0*/  STG.E.U8 desc[UR6][R10.64], R7 ;  /* 0x000000070a007986 */ /* 0x0005e8000c101106 */
[----:B------:R2:W-:Y:S04]  /*06f0*/  STG.E.U8 desc[UR6][R10.64+0x1], R7 ;  /* 0x000001070a007986 */ /* 0x0005e8000c101106 */
[----:B------:R2:W-:Y:S01]  /*0700*/  STG.E.U8 desc[UR6][R10.64+0x2], R7 ;  /* 0x000002070a007986 */ /* 0x0005e2000c101106 */
[----:B------:R-:W-:Y:S05]  /*0710*/  @!P0 BRA `(.L_x_8) ;  /* 0xfffffffc00448947 */ /* 0x000fea000383ffff */
[----:B------:R-:W-:Y:S05]  /*0720*/  EXIT ;  /* 0x000000000000794d */ /* 0x000fea0003800000 */
.L_x_9:
        /* <DEDUP_REMOVED lines=13> */
.L_x_11:


//--------------------- .nv.shared.reserved.0     --------------------------
	.section	.nv.shared.reserved.0,"aw",@nobits
	.weak		__nv_reservedSMEM_offset_0_alias
	.size		__nv_reservedSMEM_offset_0_alias, 0, 64
	.other		__nv_reservedSMEM_offset_0_alias,@"STO_CUDA_RESERVED_SHARED STV_DEFAULT"
__nv_reservedSMEM_offset_0_alias:
	.zero		0
	.zero		64


//--------------------- .nv.constant0._Z22grayscale_notCoalescedPhii --------------------------
	.section	.nv.constant0._Z22grayscale_notCoalescedPhii,"a",@progbits
	.sectionflags	@""
	.align	4
.nv.constant0._Z22grayscale_notCoalescedPhii:
	.zero		912


//--------------------- .nv.constant0._Z19grayscale_coalescedPhii --------------------------
	.section	.nv.constant0._Z19grayscale_coalescedPhii,"a",@progbits
	.sectionflags	@""
	.align	4
.nv.constant0._Z19grayscale_coalescedPhii:
	.zero		912


//--------------------- SYMBOLS --------------------------

	.type		.nv.reservedSmem.offset0,@object
	.size		.nv.reservedSmem.offset0,0x4
